	.headerflags	@"EF_CUDA_TEXMODE_UNIFIED EF_CUDA_64BIT_ADDRESS EF_CUDA_ACCELERATORS EF_CUDA_SM90 EF_CUDA_VIRTUAL_SM(EF_CUDA_SM90)"
	.elftype	@"ET_EXEC"


//--------------------- .nv.info                  --------------------------
	.section	.nv.info,"",@"SHT_CUDA_INFO"
	.align	4


	//----- nvinfo : EIATTR_REGCOUNT
	.align		4
        /*0000*/ 	.byte	0x04, 0x2f
        /*0002*/ 	.short	(.L_3 - .L_2)
	.align		4
.L_2:
        /*0004*/ 	.word	index@(triton_poi_fused__native_batch_norm_legit_no_training_32)
        /*0008*/ 	.word	0x00000010


	//----- nvinfo : EIATTR_MIN_STACK_SIZE
	.align		4
.L_3:
        /*000c*/ 	.byte	0x04, 0x12
        /*000e*/ 	.short	(.L_5 - .L_4)
	.align		4
.L_4:
        /*0010*/ 	.word	index@(triton_poi_fused__native_batch_norm_legit_no_training_32)
        /*0014*/ 	.word	0x00000000


	//----- nvinfo : EIATTR_FRAME_SIZE
	.align		4
.L_5:
        /*0018*/ 	.byte	0x04, 0x11
        /*001a*/ 	.short	(.L_7 - .L_6)
	.align		4
.L_6:
        /*001c*/ 	.word	index@(triton_poi_fused__native_batch_norm_legit_no_training_32)
        /*0020*/ 	.word	0x00000000


	//----- nvinfo : EIATTR_MIN_STACK_SIZE
	.align		4
.L_7:
        /*0024*/ 	.byte	0x04, 0x12
        /*0026*/ 	.short	(.L_9 - .L_8)
	.align		4
.L_8:
        /*0028*/ 	.word	index@(triton_poi_fused__native_batch_norm_legit_no_training_32)
        /*002c*/ 	.word	0x00000000
.L_9:


//--------------------- .nv.info.triton_poi_fused__native_batch_norm_legit_no_training_32 --------------------------
	.section	.nv.info.triton_poi_fused__native_batch_norm_legit_no_training_32,"",@"SHT_CUDA_INFO"
	.sectionflags	@""
	.align	4


	//----- nvinfo : EIATTR_CUDA_API_VERSION
	.align		4
        /*0000*/ 	.byte	0x04, 0x37
        /*0002*/ 	.short	(.L_11 - .L_10)
.L_10:
        /*0004*/ 	.word	0x0000007c


	//----- nvinfo : EIATTR_KPARAM_INFO
	.align		4
.L_11:
        /*0008*/ 	.byte	0x04, 0x17
        /*000a*/ 	.short	(.L_13 - .L_12)
.L_12:
        /*000c*/ 	.word	0x00000000
        /*0010*/ 	.short	0x0006
        /*0012*/ 	.short	0x0030
        /*0014*/ 	.byte	0x00, 0xf0, 0x11, 0x00


	//----- nvinfo : EIATTR_KPARAM_INFO
	.align		4
.L_13:
        /*0018*/ 	.byte	0x04, 0x17
        /*001a*/ 	.short	(.L_15 - .L_14)
.L_14:
        /*001c*/ 	.word	0x00000000
        /*0020*/ 	.short	0x0005
        /*0022*/ 	.short	0x0028
        /*0024*/ 	.byte	0x00, 0xf4, 0x21, 0x00


	//----- nvinfo : EIATTR_KPARAM_INFO
	.align		4
.L_15:
        /*0028*/ 	.byte	0x04, 0x17
        /*002a*/ 	.short	(.L_17 - .L_16)
.L_16:
        /*002c*/ 	.word	0x00000000
        /*0030*/ 	.short	0x0004
        /*0032*/ 	.short	0x0020
        /*0034*/ 	.byte	0x00, 0xf4, 0x21, 0x00


	//----- nvinfo : EIATTR_KPARAM_INFO
	.align		4
.L_17:
        /*0038*/ 	.byte	0x04, 0x17
        /*003a*/ 	.short	(.L_19 - .L_18)
.L_18:
        /*003c*/ 	.word	0x00000000
        /*0040*/ 	.short	0x0003
        /*0042*/ 	.short	0x0018
        /*0044*/ 	.byte	0x00, 0xf4, 0x21, 0x00


	//----- nvinfo : EIATTR_KPARAM_INFO
	.align		4
.L_19:
        /*0048*/ 	.byte	0x04, 0x17
        /*004a*/ 	.short	(.L_21 - .L_20)
.L_20:
        /*004c*/ 	.word	0x00000000
        /*0050*/ 	.short	0x0002
        /*0052*/ 	.short	0x0010
        /*0054*/ 	.byte	0x00, 0xf4, 0x21, 0x00


	//----- nvinfo : EIATTR_KPARAM_INFO
	.align		4
.L_21:
        /*0058*/ 	.byte	0x04, 0x17
        /*005a*/ 	.short	(.L_23 - .L_22)
.L_22:
        /*005c*/ 	.word	0x00000000
        /*0060*/ 	.short	0x0001
        /*0062*/ 	.short	0x0008
        /*0064*/ 	.byte	0x00, 0xf4, 0x21, 0x00


	//----- nvinfo : EIATTR_KPARAM_INFO
	.align		4
.L_23:
        /*0068*/ 	.byte	0x04, 0x17
        /*006a*/ 	.short	(.L_25 - .L_24)
.L_24:
        /*006c*/ 	.word	0x00000000
        /*0070*/ 	.short	0x0000
        /*0072*/ 	.short	0x0000
        /*0074*/ 	.byte	0x00, 0xf4, 0x21, 0x00


	//----- nvinfo : EIATTR_SPARSE_MMA_MASK
	.align		4
.L_25:
        /*0078*/ 	.byte	0x03, 0x50
        /*007a*/ 	.short	0x0000


	//----- nvinfo : EIATTR_MAXREG_COUNT
	.align		4
        /*007c*/ 	.byte	0x03, 0x1b
        /*007e*/ 	.short	0x00ff


	//----- nvinfo : EIATTR_EXIT_INSTR_OFFSETS
	.align		4
        /*0080*/ 	.byte	0x04, 0x1c
        /*0082*/ 	.short	(.L_27 - .L_26)


	//   ....[0]....
.L_26:
        /*0084*/ 	.word	0x000002e0


	//----- nvinfo : EIATTR_REQNTID
	.align		4
.L_27:
        /*0088*/ 	.byte	0x04, 0x10
        /*008a*/ 	.short	(.L_29 - .L_28)
.L_28:
        /*008c*/ 	.word	0x00000080
        /*0090*/ 	.word	0x00000001
        /*0094*/ 	.word	0x00000001


	//----- nvinfo : EIATTR_CBANK_PARAM_SIZE
	.align		4
.L_29:
        /*0098*/ 	.byte	0x03, 0x19
        /*009a*/ 	.short	0x0034


	//----- nvinfo : EIATTR_PARAM_CBANK
	.align		4
        /*009c*/ 	.byte	0x04, 0x0a
        /*009e*/ 	.short	(.L_31 - .L_30)
	.align		4
.L_30:
        /*00a0*/ 	.word	index@(.nv.constant0.triton_poi_fused__native_batch_norm_legit_no_training_32)
        /*00a4*/ 	.short	0x0210
        /*00a6*/ 	.short	0x0034


	//----- nvinfo : EIATTR_SW_WAR
	.align		4
.L_31:
        /*00a8*/ 	.byte	0x04, 0x36
        /*00aa*/ 	.short	(.L_33 - .L_32)
.L_32:
        /*00ac*/ 	.word	0x00000008
.L_33:


//--------------------- .nv.callgraph             --------------------------
	.section	.nv.callgraph,"",@"SHT_CUDA_CALLGRAPH"
	.align	4
	.sectionentsize	8
	.align		4
        /*0000*/ 	.word	0x00000000
	.align		4
        /*0004*/ 	.word	0xffffffff
	.align		4
        /*0008*/ 	.word	0x00000000
	.align		4
        /*000c*/ 	.word	0xfffffffe
	.align		4
        /*0010*/ 	.word	0x00000000
	.align		4
        /*0014*/ 	.word	0xfffffffd
	.align		4
        /*0018*/ 	.word	0x00000000
	.align		4
        /*001c*/ 	.word	0xfffffffc


//--------------------- .nv.constant4             --------------------------
	.section	.nv.constant4,"a",@progbits
	.align	8
	.align		8
.nv.constant4:
        /*0000*/ 	.dword	_$_str
	.align		8
        /*0008*/ 	.dword	_$_str_$_2


//--------------------- .text.triton_poi_fused__native_batch_norm_legit_no_training_32 --------------------------
	.section	.text.triton_poi_fused__native_batch_norm_legit_no_training_32,"ax",@progbits
	.align	128
        .global         triton_poi_fused__native_batch_norm_legit_no_training_32
        .type           triton_poi_fused__native_batch_norm_legit_no_training_32,@function
        .size           triton_poi_fused__native_batch_norm_legit_no_training_32,(.L_x_1 - triton_poi_fused__native_batch_norm_legit_no_training_32)
        .other          triton_poi_fused__native_batch_norm_legit_no_training_32,@"STO_CUDA_ENTRY STV_DEFAULT"
triton_poi_fused__native_batch_norm_legit_no_training_32:
.text.triton_poi_fused__native_batch_norm_legit_no_training_32:
[----:B------:R-:W-:Y:S01]  /*0000*/  LDC R1, c[0x0][0x28] ;  /* 0x00000a00ff017b82 */ /* 0x000fe20000000800 */
[----:B------:R-:W1:Y:S07]  /*0010*/  S2R R0, SR_TID.X ;  /* 0x0000000000007919 */ /* 0x000e6e0000002100 */
[----:B------:R-:W2:Y:S01]  /*0020*/  LDC.64 R6, c[0x0][0x220] ;  /* 0x00008800ff067b82 */ /* 0x000ea20000000a00 */
[----:B------:R-:W-:Y:S01]  /*0030*/  ULDC.64 UR4, c[0x0][0x208] ;  /* 0x0000820000047ab9 */ /* 0x000fe20000000a00 */
[----:B------:R-:W3:Y:S06]  /*0040*/  S2R R3, SR_CTAID.X ;  /* 0x0000000000037919 */ /* 0x000eec0000002500 */
[----:B------:R-:W4:Y:S08]  /*0050*/  LDC.64 R4, c[0x0][0x218] ;  /* 0x00008600ff047b82 */ /* 0x000f300000000a00 */
[----:B------:R-:W5:Y:S08]  /*0060*/  LDC.64 R8, c[0x0][0x228] ;  /* 0x00008a00ff087b82 */ /* 0x000f700000000a00 */
[----:B------:R-:W4:Y:S01]  /*0070*/  LDC.64 R10, c[0x0][0x230] ;  /* 0x00008c00ff0a7b82 */ /* 0x000f220000000a00 */
[----:B-1----:R-:W-:-:S02]  /*0080*/  LOP3.LUT R0, R0, 0x7f, RZ, 0xc0, !PT ;  /* 0x0000007f00007812 */ /* 0x002fc400078ec0ff */
[----:B---3--:R-:W-:Y:S02]  /*0090*/  SHF.R.S32.HI R2, RZ, 0x18, R3 ;  /* 0x00000018ff027819 */ /* 0x008fe40000011403 */
[----:B------:R-:W-:Y:S02]  /*00a0*/  LEA R0, R3, R0, 0x7 ;  /* 0x0000000003007211 */ /* 0x000fe400078e38ff */
[----:B------:R-:W-:-:S04]  /*00b0*/  SGXT R3, R2, 0x1 ;  /* 0x000000010203781a */ /* 0x000fc80000000200 */
[----:B------:R-:W-:-:S04]  /*00c0*/  LEA.HI R3, R3, R0, RZ, 0x4 ;  /* 0x0000000003037211 */ /* 0x000fc800078f20ff */
[--C-:B------:R-:W-:Y:S02]  /*00d0*/  SHF.R.S32.HI R2, RZ, 0x4, R3.reuse ;  /* 0x00000004ff027819 */ /* 0x100fe40000011403 */
[----:B------:R-:W-:-:S04]  /*00e0*/  SHF.R.S32.HI R3, RZ, 0x1f, R3 ;  /* 0x0000001fff037819 */ /* 0x000fc80000011403 */
[----:B------:R-:W-:-:S04]  /*00f0*/  LEA.HI R3, R3, R2, RZ, 0x7 ;  /* 0x0000000203037211 */ /* 0x000fc800078f38ff */
[----:B------:R-:W-:-:S04]  /*0100*/  LOP3.LUT R3, R3, 0xffffff80, RZ, 0xc0, !PT ;  /* 0xffffff8003037812 */ /* 0x000fc800078ec0ff */
[----:B------:R-:W-:Y:S02]  /*0110*/  IADD3 R13, R2, -R3, RZ ;  /* 0x80000003020d7210 */ /* 0x000fe40007ffe0ff */
[----:B------:R-:W1:Y:S03]  /*0120*/  LDC.64 R2, c[0x0][0x210] ;  /* 0x00008400ff027b82 */ /* 0x000e660000000a00 */
[----:B--2---:R-:W-:-:S06]  /*0130*/  IMAD.WIDE R6, R13, 0x4, R6 ;  /* 0x000000040d067825 */ /* 0x004fcc00078e0206 */
[----:B------:R-:W2:Y:S01]  /*0140*/  LDG.E.EL R6, desc[UR4][R6.64] ;  /* 0x0000000406067981 */ /* 0x000ea2000c2e1900 */
[----:B----4-:R-:W-:-:S04]  /*0150*/  IMAD.WIDE R4, R13, 0x4, R4 ;  /* 0x000000040d047825 */ /* 0x010fc800078e0204 */
[C---:B-----5:R-:W-:Y:S02]  /*0160*/  IMAD.WIDE R8, R13.reuse, 0x4, R8 ;  /* 0x000000040d087825 */ /* 0x060fe400078e0208 */
[----:B------:R3:W4:Y:S02]  /*0170*/  LDG.E.EL R5, desc[UR4][R4.64] ;  /* 0x0000000404057981 */ /* 0x000724000c2e1900 */
[----:B0-----:R-:W-:Y:S02]  /*0180*/  IMAD.WIDE R10, R13, 0x4, R10 ;  /* 0x000000040d0a7825 */ /* 0x001fe400078e020a */
[----:B------:R-:W5:Y:S02]  /*0190*/  LDG.E.EL R8, desc[UR4][R8.64] ;  /* 0x0000000408087981 */ /* 0x000f64000c2e1900 */
[C---:B-1----:R-:W-:Y:S02]  /*01a0*/  IMAD.WIDE R2, R0.reuse, 0x4, R2 ;  /* 0x0000000400027825 */ /* 0x042fe400078e0202 */
[----:B------:R-:W5:Y:S04]  /*01b0*/  LDG.E.EL R11, desc[UR4][R10.64] ;  /* 0x000000040a0b7981 */ /* 0x000f68000c2e1900 */
[----:B------:R0:W4:Y:S01]  /*01c0*/  LDG.E R12, desc[UR4][R2.64] ;  /* 0x00000004020c7981 */ /* 0x000122000c1e1900 */
[----:B---3--:R-:W-:Y:S01]  /*01d0*/  HFMA2.MMA R4, -RZ, RZ, 1.625, 0 ;  /* 0x3e800000ff047435 */ /* 0x008fe200000001ff */
[----:B0-----:R-:W0:Y:S02]  /*01e0*/  LDC.64 R2, c[0x0][0x238] ;  /* 0x00008e00ff027b82 */ /* 0x001e240000000a00 */
[----:B0-----:R-:W-:-:S04]  /*01f0*/  IMAD.WIDE R2, R0, 0x4, R2 ;  /* 0x0000000400027825 */ /* 0x001fc800078e0202 */
[----:B--2---:R-:W-:-:S04]  /*0200*/  FADD R6, R6, 9.9999997473787516356e-06 ;  /* 0x3727c5ac06067421 */ /* 0x004fc80000000000 */
[----:B------:R-:W0:Y:S02]  /*0210*/  MUFU.SQRT R7, R6 ;  /* 0x0000000600077308 */ /* 0x000e240000002000 */
[C---:B0-----:R-:W-:Y:S02]  /*0220*/  FSETP.GT.AND P0, PT, R7.reuse, 8.50705917302346158658e+37, PT ;  /* 0x7e8000000700780b */ /* 0x041fe40003f04000 */
[----:B------:R-:W-:-:S11]  /*0230*/  FSETP.GEU.AND P1, PT, R7, 1.175494350822287508e-38, PT ;  /* 0x008000000700780b */ /* 0x000fd60003f2e000 */
[----:B------:R-:W-:-:S04]  /*0240*/  @P0 FMUL R7, R7, 0.25 ;  /* 0x3e80000007070820 */ /* 0x000fc80000400000 */
[----:B------:R-:W-:-:S06]  /*0250*/  @!P1 FMUL R7, R7, 16777216 ;  /* 0x4b80000007079820 */ /* 0x000fcc0000400000 */
[----:B------:R-:W0:Y:S01]  /*0260*/  MUFU.RCP R7, R7 ;  /* 0x0000000700077308 */ /* 0x000e220000001000 */
[----:B------:R-:W-:Y:S01]  /*0270*/  FSEL R4, R4, 1, P0 ;  /* 0x3f80000004047808 */ /* 0x000fe20000000000 */
[----:B----4-:R-:W-:-:S04]  /*0280*/  FADD R5, R12, -R5 ;  /* 0x800000050c057221 */ /* 0x010fc80000000000 */
[----:B------:R-:W-:-:S04]  /*0290*/  @!P1 FMUL R4, R4, 16777216 ;  /* 0x4b80000004049820 */ /* 0x000fc80000400000 */
[----:B0-----:R-:W-:-:S04]  /*02a0*/  FMUL R4, R7, R4 ;  /* 0x0000000407047220 */ /* 0x001fc80000400000 */
[----:B------:R-:W-:-:S04]  /*02b0*/  FMUL R4, R5, R4 ;  /* 0x0000000405047220 */ /* 0x000fc80000400000 */
[----:B-----5:R-:W-:-:S05]  /*02c0*/  FFMA R11, R8, R4, R11 ;  /* 0x00000004080b7223 */ /* 0x020fca000000000b */
[----:B------:R-:W-:Y:S01]  /*02d0*/  STG.E desc[UR4][R2.64], R11 ;  /* 0x0000000b02007986 */ /* 0x000fe2000c101904 */
[----:B------:R-:W-:Y:S05]  /*02e0*/  EXIT ;  /* 0x000000000000794d */ /* 0x000fea0003800000 */
.L_x_0:
[----:B------:R-:W-:-:S00]  /*02f0*/  BRA `(.L_x_0) ;  /* 0xfffffffc00fc7947 */ /* 0x000fc0000383ffff */
[----:B------:R-:W-:-:S00]  /*0300*/  NOP ;  /* 0x0000000000007918 */ /* 0x000fc00000000000 */
[----:B------:R-:W-:-:S00]  /*0310*/  NOP ;  /* 0x0000000000007918 */ /* 0x000fc00000000000 */
[----:B------:R-:W-:-:S00]  /*0320*/  NOP ;  /* 0x0000000000007918 */ /* 0x000fc00000000000 */
[----:B------:R-:W-:-:S00]  /*0330*/  NOP ;  /* 0x0000000000007918 */ /* 0x000fc00000000000 */
[----:B------:R-:W-:-:S00]  /*0340*/  NOP ;  /* 0x0000000000007918 */ /* 0x000fc00000000000 */
[----:B------:R-:W-:-:S00]  /*0350*/  NOP ;  /* 0x0000000000007918 */ /* 0x000fc00000000000 */
[----:B------:R-:W-:-:S00]  /*0360*/  NOP ;  /* 0x0000000000007918 */ /* 0x000fc00000000000 */
[----:B------:R-:W-:-:S00]  /*0370*/  NOP ;  /* 0x0000000000007918 */ /* 0x000fc00000000000 */
.L_x_1:


//--------------------- .nv.global.init           --------------------------
	.section	.nv.global.init,"aw",@progbits
.nv.global.init:
	.type		_$_str,@object
	.size		_$_str,(_$_str_$_2 - _$_str)
_$_str:
        /*0000*/ 	.byte	0x5f, 0x5f, 0x43, 0x55, 0x44, 0x41, 0x5f, 0x46, 0x54, 0x5a, 0x00
	.type		_$_str_$_2,@object
	.size		_$_str_$_2,(.L_1 - _$_str_$_2)
_$_str_$_2:
        /*000b*/ 	.byte	0x5f, 0x5f, 0x43, 0x55, 0x44, 0x41, 0x5f, 0x50, 0x52, 0x45, 0x43, 0x5f, 0x53, 0x51, 0x52, 0x54
        /*001b*/ 	.byte	0x00
.L_1:


//--------------------- .nv.constant0.triton_poi_fused__native_batch_norm_legit_no_training_32 --------------------------
	.section	.nv.constant0.triton_poi_fused__native_batch_norm_legit_no_training_32,"a",@progbits
	.sectionflags	@""
	.align	4
.nv.constant0.triton_poi_fused__native_batch_norm_legit_no_training_32:
	.zero		580
